	.headerflags	@"EF_CUDA_TEXMODE_UNIFIED EF_CUDA_64BIT_ADDRESS EF_CUDA_ACCELERATORS EF_CUDA_SM90 EF_CUDA_VIRTUAL_SM(EF_CUDA_SM90)"
	.elftype	@"ET_EXEC"


//--------------------- .nv.info                  --------------------------
	.section	.nv.info,"",@"SHT_CUDA_INFO"
	.align	4


	//----- nvinfo : EIATTR_REGCOUNT
	.align		4
        /*0000*/ 	.byte	0x04, 0x2f
        /*0002*/ 	.short	(.L_1 - .L_0)
	.align		4
.L_0:
        /*0004*/ 	.word	index@(triton_poi_fused_add_1)
        /*0008*/ 	.word	0x0000000c


	//----- nvinfo : EIATTR_MIN_STACK_SIZE
	.align		4
.L_1:
        /*000c*/ 	.byte	0x04, 0x12
        /*000e*/ 	.short	(.L_3 - .L_2)
	.align		4
.L_2:
        /*0010*/ 	.word	index@(triton_poi_fused_add_1)
        /*0014*/ 	.word	0x00000000


	//----- nvinfo : EIATTR_FRAME_SIZE
	.align		4
.L_3:
        /*0018*/ 	.byte	0x04, 0x11
        /*001a*/ 	.short	(.L_5 - .L_4)
	.align		4
.L_4:
        /*001c*/ 	.word	index@(triton_poi_fused_add_1)
        /*0020*/ 	.word	0x00000000


	//----- nvinfo : EIATTR_MIN_STACK_SIZE
	.align		4
.L_5:
        /*0024*/ 	.byte	0x04, 0x12
        /*0026*/ 	.short	(.L_7 - .L_6)
	.align		4
.L_6:
        /*0028*/ 	.word	index@(triton_poi_fused_add_1)
        /*002c*/ 	.word	0x00000000
.L_7:


//--------------------- .nv.info.triton_poi_fused_add_1 --------------------------
	.section	.nv.info.triton_poi_fused_add_1,"",@"SHT_CUDA_INFO"
	.sectionflags	@""
	.align	4


	//----- nvinfo : EIATTR_CUDA_API_VERSION
	.align		4
        /*0000*/ 	.byte	0x04, 0x37
        /*0002*/ 	.short	(.L_9 - .L_8)
.L_8:
        /*0004*/ 	.word	0x0000007c


	//----- nvinfo : EIATTR_KPARAM_INFO
	.align		4
.L_9:
        /*0008*/ 	.byte	0x04, 0x17
        /*000a*/ 	.short	(.L_11 - .L_10)
.L_10:
        /*000c*/ 	.word	0x00000000
        /*0010*/ 	.short	0x0002
        /*0012*/ 	.short	0x0010
        /*0014*/ 	.byte	0x00, 0xf0, 0x11, 0x00


	//----- nvinfo : EIATTR_KPARAM_INFO
	.align		4
.L_11:
        /*0018*/ 	.byte	0x04, 0x17
        /*001a*/ 	.short	(.L_13 - .L_12)
.L_12:
        /*001c*/ 	.word	0x00000000
        /*0020*/ 	.short	0x0001
        /*0022*/ 	.short	0x0008
        /*0024*/ 	.byte	0x00, 0xf4, 0x21, 0x00


	//----- nvinfo : EIATTR_KPARAM_INFO
	.align		4
.L_13:
        /*0028*/ 	.byte	0x04, 0x17
        /*002a*/ 	.short	(.L_15 - .L_14)
.L_14:
        /*002c*/ 	.word	0x00000000
        /*0030*/ 	.short	0x0000
        /*0032*/ 	.short	0x0000
        /*0034*/ 	.byte	0x00, 0xf4, 0x21, 0x00


	//----- nvinfo : EIATTR_SPARSE_MMA_MASK
	.align		4
.L_15:
        /*0038*/ 	.byte	0x03, 0x50
        /*003a*/ 	.short	0x0000


	//----- nvinfo : EIATTR_MAXREG_COUNT
	.align		4
        /*003c*/ 	.byte	0x03, 0x1b
        /*003e*/ 	.short	0x00ff


	//----- nvinfo : EIATTR_EXIT_INSTR_OFFSETS
	.align		4
        /*0040*/ 	.byte	0x04, 0x1c
        /*0042*/ 	.short	(.L_17 - .L_16)


	//   ....[0]....
.L_16:
        /*0044*/ 	.word	0x00000170


	//   ....[1]....
        /*0048*/ 	.word	0x00000190


	//----- nvinfo : EIATTR_REQNTID
	.align		4
.L_17:
        /*004c*/ 	.byte	0x04, 0x10
        /*004e*/ 	.short	(.L_19 - .L_18)
.L_18:
        /*0050*/ 	.word	0x00000080
        /*0054*/ 	.word	0x00000001
        /*0058*/ 	.word	0x00000001


	//----- nvinfo : EIATTR_CBANK_PARAM_SIZE
	.align		4
.L_19:
        /*005c*/ 	.byte	0x03, 0x19
        /*005e*/ 	.short	0x0014


	//----- nvinfo : EIATTR_PARAM_CBANK
	.align		4
        /*0060*/ 	.byte	0x04, 0x0a
        /*0062*/ 	.short	(.L_21 - .L_20)
	.align		4
.L_20:
        /*0064*/ 	.word	index@(.nv.constant0.triton_poi_fused_add_1)
        /*0068*/ 	.short	0x0210
        /*006a*/ 	.short	0x0014


	//----- nvinfo : EIATTR_SW_WAR
	.align		4
.L_21:
        /*006c*/ 	.byte	0x04, 0x36
        /*006e*/ 	.short	(.L_23 - .L_22)
.L_22:
        /*0070*/ 	.word	0x00000008
.L_23:


//--------------------- .nv.callgraph             --------------------------
	.section	.nv.callgraph,"",@"SHT_CUDA_CALLGRAPH"
	.align	4
	.sectionentsize	8
	.align		4
        /*0000*/ 	.word	0x00000000
	.align		4
        /*0004*/ 	.word	0xffffffff
	.align		4
        /*0008*/ 	.word	0x00000000
	.align		4
        /*000c*/ 	.word	0xfffffffe
	.align		4
        /*0010*/ 	.word	0x00000000
	.align		4
        /*0014*/ 	.word	0xfffffffd
	.align		4
        /*0018*/ 	.word	0x00000000
	.align		4
        /*001c*/ 	.word	0xfffffffc


//--------------------- .text.triton_poi_fused_add_1 --------------------------
	.section	.text.triton_poi_fused_add_1,"ax",@progbits
	.align	128
        .global         triton_poi_fused_add_1
        .type           triton_poi_fused_add_1,@function
        .size           triton_poi_fused_add_1,(.L_x_1 - triton_poi_fused_add_1)
        .other          triton_poi_fused_add_1,@"STO_CUDA_ENTRY STV_DEFAULT"
triton_poi_fused_add_1:
.text.triton_poi_fused_add_1:
[----:B------:R-:W0:Y:S02]  /*0000*/  LDC R1, c[0x0][0x28] ;  /* 0x00000a00ff017b82 */ /* 0x000e240000000800 */
[----:B------:R-:W1:Y:S01]  /*0010*/  S2R R0, SR_TID.X ;  /* 0x0000000000007919 */ /* 0x000e620000002100 */
[----:B------:R-:W2:Y:S01]  /*0020*/  LDC.64 R2, c[0x0][0x210] ;  /* 0x00008400ff027b82 */ /* 0x000ea20000000a00 */
[----:B------:R-:W-:Y:S01]  /*0030*/  ULDC.64 UR4, c[0x0][0x208] ;  /* 0x0000820000047ab9 */ /* 0x000fe20000000a00 */
[----:B------:R-:W3:Y:S06]  /*0040*/  S2R R7, SR_CTAID.X ;  /* 0x0000000000077919 */ /* 0x000eec0000002500 */
[----:B------:R-:W4:Y:S01]  /*0050*/  LDC.64 R4, c[0x0][0x218] ;  /* 0x00008600ff047b82 */ /* 0x000f220000000a00 */
[----:B-1----:R-:W-:Y:S01]  /*0060*/  IMAD.SHL.U32 R0, R0, 0x2, RZ ;  /* 0x0000000200007824 */ /* 0x002fe200078e00ff */
[----:B---3--:R-:W-:-:S04]  /*0070*/  SHF.R.S32.HI R6, RZ, 0x17, R7 ;  /* 0x00000017ff067819 */ /* 0x008fc80000011407 */
[----:B------:R-:W-:-:S05]  /*0080*/  LOP3.LUT R0, R0, 0xfe, RZ, 0xc0, !PT ;  /* 0x000000fe00007812 */ /* 0x000fca00078ec0ff */
[----:B------:R-:W-:Y:S01]  /*0090*/  IMAD R7, R7, 0x100, R0 ;  /* 0x0000010007077824 */ /* 0x000fe200078e0200 */
[----:B------:R-:W-:-:S03]  /*00a0*/  SGXT R0, R6, 0x1 ;  /* 0x000000010600781a */ /* 0x000fc60000000200 */
[C---:B--2---:R-:W-:Y:S01]  /*00b0*/  IMAD.WIDE R2, R7.reuse, 0x4, R2 ;  /* 0x0000000407027825 */ /* 0x044fe200078e0202 */
[----:B------:R-:W-:Y:S02]  /*00c0*/  LEA.HI R0, R0, R7, RZ, 0x2 ;  /* 0x0000000700007211 */ /* 0x000fe400078f10ff */
[----:B------:R-:W-:Y:S02]  /*00d0*/  ISETP.GE.AND P0, PT, R7, 0x100, PT ;  /* 0x000001000700780c */ /* 0x000fe40003f06270 */
[----:B------:R-:W-:-:S05]  /*00e0*/  LOP3.LUT R0, R0, 0xfffffffc, RZ, 0xc0, !PT ;  /* 0xfffffffc00007812 */ /* 0x000fca00078ec0ff */
[----:B------:R-:W-:Y:S01]  /*00f0*/  IMAD.IADD R9, R7, 0x1, -R0 ;  /* 0x0000000107097824 */ /* 0x000fe200078e0a00 */
[----:B------:R-:W-:-:S03]  /*0100*/  CS2R R6, SRZ ;  /* 0x0000000000067805 */ /* 0x000fc6000001ff00 */
[----:B----4-:R-:W-:Y:S01]  /*0110*/  IMAD.WIDE R4, R9, 0x4, R4 ;  /* 0x0000000409047825 */ /* 0x010fe200078e0204 */
[----:B------:R-:W-:Y:S02]  /*0120*/  CS2R R8, SRZ ;  /* 0x0000000000087805 */ /* 0x000fe4000001ff00 */
[----:B------:R-:W2:Y:S04]  /*0130*/  @!P0 LDG.E.64 R6, desc[UR4][R2.64] ;  /* 0x0000000402068981 */ /* 0x000ea8000c1e1b00 */
[----:B------:R-:W2:Y:S02]  /*0140*/  @!P0 LDG.E.EL.64 R8, desc[UR4][R4.64] ;  /* 0x0000000404088981 */ /* 0x000ea4000c2e1b00 */
[----:B--2---:R-:W-:Y:S01]  /*0150*/  FADD R6, R8, R6 ;  /* 0x0000000608067221 */ /* 0x004fe20000000000 */
[----:B------:R-:W-:Y:S01]  /*0160*/  FADD R7, R9, R7 ;  /* 0x0000000709077221 */ /* 0x000fe20000000000 */
[----:B------:R-:W-:Y:S06]  /*0170*/  @P0 EXIT ;  /* 0x000000000000094d */ /* 0x000fec0003800000 */
[----:B------:R-:W-:Y:S01]  /*0180*/  STG.E.64 desc[UR4][R2.64], R6 ;  /* 0x0000000602007986 */ /* 0x000fe2000c101b04 */
[----:B------:R-:W-:Y:S05]  /*0190*/  EXIT ;  /* 0x000000000000794d */ /* 0x000fea0003800000 */
.L_x_0:
[----:B------:R-:W-:-:S00]  /*01a0*/  BRA `(.L_x_0) ;  /* 0xfffffffc00fc7947 */ /* 0x000fc0000383ffff */
[----:B------:R-:W-:-:S00]  /*01b0*/  NOP ;  /* 0x0000000000007918 */ /* 0x000fc00000000000 */
        /* <DEDUP_REMOVED lines=12> */
.L_x_1:


//--------------------- .nv.constant0.triton_poi_fused_add_1 --------------------------
	.section	.nv.constant0.triton_poi_fused_add_1,"a",@progbits
	.sectionflags	@""
	.align	4
.nv.constant0.triton_poi_fused_add_1:
	.zero		548
